//
// Generated by NVIDIA NVVM Compiler
//
// Compiler Build ID: CL-36424714
// Cuda compilation tools, release 13.0, V13.0.88
// Based on NVVM 20.0.0
//

.version 9.0
.target sm_100
.address_size 64

	// .globl	_Z18VectorScanKernelv1ILi1024EEvPKfiPf
// _ZZ18VectorScanKernelv1ILi1024EEvPKfiPfE4smem has been demoted

.visible .entry _Z18VectorScanKernelv1ILi1024EEvPKfiPf(
	.param .u64 .ptr .align 1 _Z18VectorScanKernelv1ILi1024EEvPKfiPf_param_0,
	.param .u32 _Z18VectorScanKernelv1ILi1024EEvPKfiPf_param_1,
	.param .u64 .ptr .align 1 _Z18VectorScanKernelv1ILi1024EEvPKfiPf_param_2
)
{
	.reg .pred 	%p<4>;
	.reg .b32 	%r<17>;
	.reg .b32 	%f<6>;
	.reg .b64 	%rd<9>;
	// demoted variable
	.shared .align 4 .b8 _ZZ18VectorScanKernelv1ILi1024EEvPKfiPfE4smem[4096];
	ld.param.u64 	%rd2, [_Z18VectorScanKernelv1ILi1024EEvPKfiPf_param_0];
	ld.param.u32 	%r6, [_Z18VectorScanKernelv1ILi1024EEvPKfiPf_param_1];
	ld.param.u64 	%rd1, [_Z18VectorScanKernelv1ILi1024EEvPKfiPf_param_2];
	cvta.to.global.u64 	%rd3, %rd2;
	mov.u32 	%r7, %ctaid.x;
	mov.u32 	%r8, %ntid.x;
	mov.u32 	%r1, %tid.x;
	mad.lo.s32 	%r2, %r7, %r8, %r1;
	mul.wide.s32 	%rd4, %r2, 4;
	add.s64 	%rd5, %rd3, %rd4;
	ld.global.f32 	%f1, [%rd5];
	shl.b32 	%r9, %r1, 2;
	mov.u32 	%r10, _ZZ18VectorScanKernelv1ILi1024EEvPKfiPfE4smem;
	add.s32 	%r3, %r10, %r9;
	st.shared.f32 	[%r3], %f1;
	bar.sync 	0;
	setp.lt.s32 	%p1, %r6, 2;
	@%p1 bra 	$L__BB0_5;
	mov.b32 	%r16, 1;
$L__BB0_2:
	setp.lt.u32 	%p2, %r1, %r16;
	@%p2 bra 	$L__BB0_4;
	sub.s32 	%r12, %r1, %r16;
	shl.b32 	%r13, %r12, 2;
	add.s32 	%r15, %r10, %r13;
	ld.shared.f32 	%f2, [%r15];
	bar.sync 	0;
	ld.shared.f32 	%f3, [%r3];
	add.f32 	%f4, %f2, %f3;
	st.shared.f32 	[%r3], %f4;
$L__BB0_4:
	bar.sync 	0;
	shl.b32 	%r16, %r16, 1;
	setp.lt.s32 	%p3, %r16, %r6;
	@%p3 bra 	$L__BB0_2;
$L__BB0_5:
	cvta.to.global.u64 	%rd6, %rd1;
	ld.shared.f32 	%f5, [%r3];
	add.s64 	%rd8, %rd6, %rd4;
	st.global.f32 	[%rd8], %f5;
	ret;

}


// ===== COMPILED SASS (sm_100) =====

	.target	sm_100

	.elftype	@"ET_EXEC"


//--------------------- .note.nv.tkinfo           --------------------------
	.section	.note.nv.tkinfo,"",@"SHT_NOTE"
	.sectionflags	@"SHF_NOTE_NV_TKINFO"
	.tkinfo
        /*0018*/ 	.word	0x00000002
        /*0030*/ 	.string	""
        /*0030*/ 	.string	"ptxas"
        /*0030*/ 	.string	"Cuda compilation tools, release 13.0, V13.0.88"
        /*0030*/ 	.string	"Build cuda_13.0.r13.0/compiler.36424714_0"
        /*0030*/ 	.string	"-arch sm_100 -m 64 "



//--------------------- .note.nv.cuinfo           --------------------------
	.section	.note.nv.cuinfo,"",@"SHT_NOTE"
	.sectionflags	@"SHF_NOTE_NV_CUINFO"
        /*0018*/ 	.short	0x0002
        /*001a*/ 	.short	0x0064
        /*001c*/ 	.short	0x0082
	.zero		2


//--------------------- .nv.info                  --------------------------
	.section	.nv.info,"",@"SHT_CUDA_INFO"
	.align	4


	//----- nvinfo : EIATTR_REGCOUNT
	.align		4
        /*0000*/ 	.byte	0x04, 0x2f
        /*0002*/ 	.short	(.L_1 - .L_0)
	.align		4
.L_0:
        /*0004*/ 	.word	index@(_Z18VectorScanKernelv1ILi1024EEvPKfiPf)
        /*0008*/ 	.word	0x0000000a


	//----- nvinfo : EIATTR_FRAME_SIZE
	.align		4
.L_1:
        /*000c*/ 	.byte	0x04, 0x11
        /*000e*/ 	.short	(.L_3 - .L_2)
	.align		4
.L_2:
        /*0010*/ 	.word	index@(_Z18VectorScanKernelv1ILi1024EEvPKfiPf)
        /*0014*/ 	.word	0x00000000


	//----- nvinfo : EIATTR_MIN_STACK_SIZE
	.align		4
.L_3:
        /*0018*/ 	.byte	0x04, 0x12
        /*001a*/ 	.short	(.L_5 - .L_4)
	.align		4
.L_4:
        /*001c*/ 	.word	index@(_Z18VectorScanKernelv1ILi1024EEvPKfiPf)
        /*0020*/ 	.word	0x00000000
.L_5:


//--------------------- .nv.compat                --------------------------
	.section	.nv.compat,"",@"SHT_CUDA_COMPAT_INFO"
	.align	4
        /*0000*/ 	.byte	0x02, 0x09, 0x00, 0x00, 0x02, 0x02, 0x01, 0x00, 0x02, 0x05, 0x05, 0x00, 0x03, 0x07, 0x01, 0x01
        /*0010*/ 	.byte	0x02, 0x03, 0x00, 0x00, 0x02, 0x06, 0x01, 0x00, 0x04, 0x0b, 0x08, 0x00, 0x09, 0x00, 0x00, 0x00
        /*0020*/ 	.byte	0x00, 0x00, 0x00, 0x00


//--------------------- .nv.info._Z18VectorScanKernelv1ILi1024EEvPKfiPf --------------------------
	.section	.nv.info._Z18VectorScanKernelv1ILi1024EEvPKfiPf,"",@"SHT_CUDA_INFO"
	.sectionflags	@""
	.align	4


	//----- nvinfo : EIATTR_CUDA_API_VERSION
	.align		4
        /*0000*/ 	.byte	0x04, 0x37
        /*0002*/ 	.short	(.L_7 - .L_6)
.L_6:
        /*0004*/ 	.word	0x00000082


	//----- nvinfo : EIATTR_KPARAM_INFO
	.align		4
.L_7:
        /*0008*/ 	.byte	0x04, 0x17
        /*000a*/ 	.short	(.L_9 - .L_8)
.L_8:
        /*000c*/ 	.word	0x00000000
        /*0010*/ 	.short	0x0002
        /*0012*/ 	.short	0x0010
        /*0014*/ 	.byte	0x00, 0xf5, 0x21, 0x00


	//----- nvinfo : EIATTR_KPARAM_INFO
	.align		4
.L_9:
        /*0018*/ 	.byte	0x04, 0x17
        /*001a*/ 	.short	(.L_11 - .L_10)
.L_10:
        /*001c*/ 	.word	0x00000000
        /*0020*/ 	.short	0x0001
        /*0022*/ 	.short	0x0008
        /*0024*/ 	.byte	0x00, 0xf0, 0x11, 0x00


	//----- nvinfo : EIATTR_KPARAM_INFO
	.align		4
.L_11:
        /*0028*/ 	.byte	0x04, 0x17
        /*002a*/ 	.short	(.L_13 - .L_12)
.L_12:
        /*002c*/ 	.word	0x00000000
        /*0030*/ 	.short	0x0000
        /*0032*/ 	.short	0x0000
        /*0034*/ 	.byte	0x00, 0xf5, 0x21, 0x00


	//----- nvinfo : EIATTR_SPARSE_MMA_MASK
	.align		4
.L_13:
        /*0038*/ 	.byte	0x03, 0x50
        /*003a*/ 	.short	0x0000


	//----- nvinfo : EIATTR_MAXREG_COUNT
	.align		4
        /*003c*/ 	.byte	0x03, 0x1b
        /*003e*/ 	.short	0x00ff


	//----- nvinfo : EIATTR_NUM_BARRIERS
	.align		4
        /*0040*/ 	.byte	0x02, 0x4c
        /*0042*/ 	.byte	0x01
	.zero		1


	//----- nvinfo : EIATTR_MERCURY_ISA_VERSION
	.align		4
        /*0044*/ 	.byte	0x03, 0x5f
        /*0046*/ 	.short	0x0101


	//----- nvinfo : EIATTR_VRC_CTA_INIT_COUNT
	.align		4
        /*0048*/ 	.byte	0x02, 0x4a
	.zero		1
	.zero		1


	//----- nvinfo : EIATTR_EXIT_INSTR_OFFSETS
	.align		4
        /*004c*/ 	.byte	0x04, 0x1c
        /*004e*/ 	.short	(.L_15 - .L_14)


	//   ....[0]....
.L_14:
        /*0050*/ 	.word	0x00000240


	//----- nvinfo : EIATTR_CBANK_PARAM_SIZE
	.align		4
.L_15:
        /*0054*/ 	.byte	0x03, 0x19
        /*0056*/ 	.short	0x0018


	//----- nvinfo : EIATTR_PARAM_CBANK
	.align		4
        /*0058*/ 	.byte	0x04, 0x0a
        /*005a*/ 	.short	(.L_17 - .L_16)
	.align		4
.L_16:
        /*005c*/ 	.word	index@(.nv.constant0._Z18VectorScanKernelv1ILi1024EEvPKfiPf)
        /*0060*/ 	.short	0x0380
        /*0062*/ 	.short	0x0018


	//----- nvinfo : EIATTR_SW_WAR
	.align		4
.L_17:
        /*0064*/ 	.byte	0x04, 0x36
        /*0066*/ 	.short	(.L_19 - .L_18)
.L_18:
        /*0068*/ 	.word	0x00000008
.L_19:


//--------------------- .nv.callgraph             --------------------------
	.section	.nv.callgraph,"",@"SHT_CUDA_CALLGRAPH"
	.align	4
	.sectionentsize	8
	.align		4
        /*0000*/ 	.word	0x00000000
	.align		4
        /*0004*/ 	.word	0xffffffff
	.align		4
        /*0008*/ 	.word	0x00000000
	.align		4
        /*000c*/ 	.word	0xfffffffe
	.align		4
        /*0010*/ 	.word	0x00000000
	.align		4
        /*0014*/ 	.word	0xfffffffd
	.align		4
        /*0018*/ 	.word	0x00000000
	.align		4
        /*001c*/ 	.word	0xfffffffc


//--------------------- .text._Z18VectorScanKernelv1ILi1024EEvPKfiPf --------------------------
	.section	.text._Z18VectorScanKernelv1ILi1024EEvPKfiPf,"ax",@progbits
	.align	128
        .global         _Z18VectorScanKernelv1ILi1024EEvPKfiPf
        .type           _Z18VectorScanKernelv1ILi1024EEvPKfiPf,@function
        .size           _Z18VectorScanKernelv1ILi1024EEvPKfiPf,(.L_x_3 - _Z18VectorScanKernelv1ILi1024EEvPKfiPf)
        .other          _Z18VectorScanKernelv1ILi1024EEvPKfiPf,@"STO_CUDA_ENTRY STV_DEFAULT"
_Z18VectorScanKernelv1ILi1024EEvPKfiPf:
.text._Z18VectorScanKernelv1ILi1024EEvPKfiPf:
[----:B------:R-:W-:Y:S01]  /*0000*/  LDC R1, c[0x0][0x37c] ;  /* 0x0000df00ff017b82 */ /* 0x000fe20000000800 */
[----:B------:R-:W0:Y:S07]  /*0010*/  S2R R4, SR_TID.X ;  /* 0x0000000000047919 */ /* 0x000e2e0000002100 */
[----:B------:R-:W0:Y:S01]  /*0020*/  S2UR UR4, SR_CTAID.X ;  /* 0x00000000000479c3 */ /* 0x000e220000002500 */
[----:B------:R-:W1:Y:S01]  /*0030*/  LDCU.64 UR6, c[0x0][0x358] ;  /* 0x00006b00ff0677ac */ /* 0x000e620008000a00 */
[----:B------:R-:W2:Y:S06]  /*0040*/  LDCU UR8, c[0x0][0x388] ;  /* 0x00007100ff0877ac */ /* 0x000eac0008000800 */
[----:B------:R-:W0:Y:S08]  /*0050*/  LDC R5, c[0x0][0x360] ;  /* 0x0000d800ff057b82 */ /* 0x000e300000000800 */
[----:B------:R-:W3:Y:S01]  /*0060*/  LDC.64 R2, c[0x0][0x380] ;  /* 0x0000e000ff027b82 */ /* 0x000ee20000000a00 */
[----:B0-----:R-:W-:-:S04]  /*0070*/  IMAD R5, R5, UR4, R4 ;  /* 0x0000000405057c24 */ /* 0x001fc8000f8e0204 */
[----:B---3--:R-:W-:-:S06]  /*0080*/  IMAD.WIDE R2, R5, 0x4, R2 ;  /* 0x0000000405027825 */ /* 0x008fcc00078e0202 */
[----:B-1----:R-:W3:Y:S01]  /*0090*/  LDG.E R2, desc[UR6][R2.64] ;  /* 0x0000000602027981 */ /* 0x002ee2000c1e1900 */
[----:B------:R-:W0:Y:S01]  /*00a0*/  S2UR UR5, SR_CgaCtaId ;  /* 0x00000000000579c3 */ /* 0x000e220000008800 */
[----:B------:R-:W-:Y:S01]  /*00b0*/  UMOV UR4, 0x400 ;  /* 0x0000040000047882 */ /* 0x000fe20000000000 */
[----:B--2---:R-:W-:Y:S02]  /*00c0*/  UISETP.GE.AND UP0, UPT, UR8, 0x2, UPT ;  /* 0x000000020800788c */ /* 0x004fe4000bf06270 */
[----:B0-----:R-:W-:-:S06]  /*00d0*/  ULEA UR4, UR5, UR4, 0x18 ;  /* 0x0000000405047291 */ /* 0x001fcc000f8ec0ff */
[----:B------:R-:W-:-:S05]  /*00e0*/  LEA R7, R4, UR4, 0x2 ;  /* 0x0000000404077c11 */ /* 0x000fca000f8e10ff */
[----:B---3--:R0:W-:Y:S01]  /*00f0*/  STS [R7], R2 ;  /* 0x0000000207007388 */ /* 0x0081e20000000800 */
[----:B------:R-:W-:Y:S06]  /*0100*/  BAR.SYNC.DEFER_BLOCKING 0x0 ;  /* 0x0000000000007b1d */ /* 0x000fec0000010000 */
[----:B------:R-:W-:Y:S05]  /*0110*/  BRA.U !UP0, `(.L_x_0) ;  /* 0x0000000108387547 */ /* 0x000fea000b800000 */
[----:B------:R-:W1:Y:S01]  /*0120*/  LDCU UR8, c[0x0][0x388] ;  /* 0x00007100ff0877ac */ /* 0x000e620008000800 */
[----:B------:R-:W-:-:S05]  /*0130*/  UMOV UR5, 0x1 ;  /* 0x0000000100057882 */ /* 0x000fca0000000000 */
.L_x_1:
[----:B------:R-:W-:-:S13]  /*0140*/  ISETP.GE.U32.AND P0, PT, R4, UR5, PT ;  /* 0x0000000504007c0c */ /* 0x000fda000bf06070 */
[----:B------:R-:W-:Y:S01]  /*0150*/  @P0 IADD3 R0, PT, PT, R4, -UR5, RZ ;  /* 0x8000000504000c10 */ /* 0x000fe2000fffe0ff */
[----:B------:R-:W-:-:S03]  /*0160*/  USHF.L.U32 UR5, UR5, 0x1, URZ ;  /* 0x0000000105057899 */ /* 0x000fc600080006ff */
[----:B------:R-:W-:Y:S01]  /*0170*/  @P0 LEA R0, R0, UR4, 0x2 ;  /* 0x0000000400000c11 */ /* 0x000fe2000f8e10ff */
[----:B-1----:R-:W-:-:S05]  /*0180*/  UISETP.GE.AND UP0, UPT, UR5, UR8, UPT ;  /* 0x000000080500728c */ /* 0x002fca000bf06270 */
[----:B------:R-:W-:Y:S01]  /*0190*/  @P0 LDS R0, [R0] ;  /* 0x0000000000000984 */ /* 0x000fe20000000800 */
[----:B------:R-:W-:Y:S06]  /*01a0*/  @P0 BAR.SYNC.DEFER_BLOCKING 0x0 ;  /* 0x0000000000000b1d */ /* 0x000fec0000010000 */
[----:B------:R-:W0:Y:S02]  /*01b0*/  @P0 LDS R3, [R7] ;  /* 0x0000000007030984 */ /* 0x000e240000000800 */
[----:B0-2---:R-:W-:-:S05]  /*01c0*/  @P0 FADD R2, R0, R3 ;  /* 0x0000000300020221 */ /* 0x005fca0000000000 */
[----:B------:R2:W-:Y:S01]  /*01d0*/  @P0 STS [R7], R2 ;  /* 0x0000000207000388 */ /* 0x0005e20000000800 */
[----:B------:R-:W-:Y:S06]  /*01e0*/  BAR.SYNC.DEFER_BLOCKING 0x0 ;  /* 0x0000000000007b1d */ /* 0x000fec0000010000 */
[----:B------:R-:W-:Y:S05]  /*01f0*/  BRA.U !UP0, `(.L_x_1) ;  /* 0xfffffffd08d07547 */ /* 0x000fea000b83ffff */
.L_x_0:
[----:B0-2---:R-:W0:Y:S01]  /*0200*/  LDS R7, [R7] ;  /* 0x0000000007077984 */ /* 0x005e220000000800 */
[----:B------:R-:W1:Y:S02]  /*0210*/  LDC.64 R2, c[0x0][0x390] ;  /* 0x0000e400ff027b82 */ /* 0x000e640000000a00 */
[----:B-1----:R-:W-:-:S05]  /*0220*/  IMAD.WIDE R2, R5, 0x4, R2 ;  /* 0x0000000405027825 */ /* 0x002fca00078e0202 */
[----:B0-----:R-:W-:Y:S01]  /*0230*/  STG.E desc[UR6][R2.64], R7 ;  /* 0x0000000702007986 */ /* 0x001fe2000c101906 */
[----:B------:R-:W-:Y:S05]  /*0240*/  EXIT ;  /* 0x000000000000794d */ /* 0x000fea0003800000 */
.L_x_2:
[----:B------:R-:W-:-:S00]  /*0250*/  BRA `(.L_x_2) ;  /* 0xfffffffc00fc7947 */ /* 0x000fc0000383ffff */
[----:B------:R-:W-:-:S00]  /*0260*/  NOP ;  /* 0x0000000000007918 */ /* 0x000fc00000000000 */
        /* <DEDUP_REMOVED lines=9> */
.L_x_3:


//--------------------- .nv.shared._Z18VectorScanKernelv1ILi1024EEvPKfiPf --------------------------
	.section	.nv.shared._Z18VectorScanKernelv1ILi1024EEvPKfiPf,"aw",@nobits
	.sectionflags	@""
	.align	4
.nv.shared._Z18VectorScanKernelv1ILi1024EEvPKfiPf:
	.zero		5120


//--------------------- .nv.shared.reserved.0     --------------------------
	.section	.nv.shared.reserved.0,"aw",@nobits
	.weak		__nv_reservedSMEM_offset_0_alias
	.size		__nv_reservedSMEM_offset_0_alias, 0, 64
	.other		__nv_reservedSMEM_offset_0_alias,@"STO_CUDA_RESERVED_SHARED STV_DEFAULT"
__nv_reservedSMEM_offset_0_alias:
	.zero		0
	.zero		64


//--------------------- .nv.constant0._Z18VectorScanKernelv1ILi1024EEvPKfiPf --------------------------
	.section	.nv.constant0._Z18VectorScanKernelv1ILi1024EEvPKfiPf,"a",@progbits
	.sectionflags	@""
	.align	4
.nv.constant0._Z18VectorScanKernelv1ILi1024EEvPKfiPf:
	.zero		920


//--------------------- SYMBOLS --------------------------

	.type		.nv.reservedSmem.offset0,@object
	.size		.nv.reservedSmem.offset0,0x4
	.type		.nv.reservedSmem.cap,@object
	.size		.nv.reservedSmem.cap,0x4
